	.headerflags	@"EF_CUDA_TEXMODE_UNIFIED EF_CUDA_64BIT_ADDRESS EF_CUDA_ACCELERATORS EF_CUDA_SM90 EF_CUDA_VIRTUAL_SM(EF_CUDA_SM90)"
	.elftype	@"ET_EXEC"


//--------------------- .nv.info                  --------------------------
	.section	.nv.info,"",@"SHT_CUDA_INFO"
	.align	4


	//----- nvinfo : EIATTR_REGCOUNT
	.align		4
        /*0000*/ 	.byte	0x04, 0x2f
        /*0002*/ 	.short	(.L_1 - .L_0)
	.align		4
.L_0:
        /*0004*/ 	.word	index@(triton_poi_fused_add_native_batch_norm_backward_24)
        /*0008*/ 	.word	0x0000001c


	//----- nvinfo : EIATTR_MIN_STACK_SIZE
	.align		4
.L_1:
        /*000c*/ 	.byte	0x04, 0x12
        /*000e*/ 	.short	(.L_3 - .L_2)
	.align		4
.L_2:
        /*0010*/ 	.word	index@(triton_poi_fused_add_native_batch_norm_backward_24)
        /*0014*/ 	.word	0x00000000


	//----- nvinfo : EIATTR_FRAME_SIZE
	.align		4
.L_3:
        /*0018*/ 	.byte	0x04, 0x11
        /*001a*/ 	.short	(.L_5 - .L_4)
	.align		4
.L_4:
        /*001c*/ 	.word	index@(triton_poi_fused_add_native_batch_norm_backward_24)
        /*0020*/ 	.word	0x00000000


	//----- nvinfo : EIATTR_MIN_STACK_SIZE
	.align		4
.L_5:
        /*0024*/ 	.byte	0x04, 0x12
        /*0026*/ 	.short	(.L_7 - .L_6)
	.align		4
.L_6:
        /*0028*/ 	.word	index@(triton_poi_fused_add_native_batch_norm_backward_24)
        /*002c*/ 	.word	0x00000000
.L_7:


//--------------------- .nv.info.triton_poi_fused_add_native_batch_norm_backward_24 --------------------------
	.section	.nv.info.triton_poi_fused_add_native_batch_norm_backward_24,"",@"SHT_CUDA_INFO"
	.sectionflags	@""
	.align	4


	//----- nvinfo : EIATTR_CUDA_API_VERSION
	.align		4
        /*0000*/ 	.byte	0x04, 0x37
        /*0002*/ 	.short	(.L_9 - .L_8)
.L_8:
        /*0004*/ 	.word	0x0000007c


	//----- nvinfo : EIATTR_KPARAM_INFO
	.align		4
.L_9:
        /*0008*/ 	.byte	0x04, 0x17
        /*000a*/ 	.short	(.L_11 - .L_10)
.L_10:
        /*000c*/ 	.word	0x00000000
        /*0010*/ 	.short	0x0008
        /*0012*/ 	.short	0x0040
        /*0014*/ 	.byte	0x00, 0xf0, 0x11, 0x00


	//----- nvinfo : EIATTR_KPARAM_INFO
	.align		4
.L_11:
        /*0018*/ 	.byte	0x04, 0x17
        /*001a*/ 	.short	(.L_13 - .L_12)
.L_12:
        /*001c*/ 	.word	0x00000000
        /*0020*/ 	.short	0x0007
        /*0022*/ 	.short	0x0038
        /*0024*/ 	.byte	0x00, 0xf4, 0x21, 0x00


	//----- nvinfo : EIATTR_KPARAM_INFO
	.align		4
.L_13:
        /*0028*/ 	.byte	0x04, 0x17
        /*002a*/ 	.short	(.L_15 - .L_14)
.L_14:
        /*002c*/ 	.word	0x00000000
        /*0030*/ 	.short	0x0006
        /*0032*/ 	.short	0x0030
        /*0034*/ 	.byte	0x00, 0xf4, 0x21, 0x00


	//----- nvinfo : EIATTR_KPARAM_INFO
	.align		4
.L_15:
        /*0038*/ 	.byte	0x04, 0x17
        /*003a*/ 	.short	(.L_17 - .L_16)
.L_16:
        /*003c*/ 	.word	0x00000000
        /*0040*/ 	.short	0x0005
        /*0042*/ 	.short	0x0028
        /*0044*/ 	.byte	0x00, 0xf4, 0x21, 0x00


	//----- nvinfo : EIATTR_KPARAM_INFO
	.align		4
.L_17:
        /*0048*/ 	.byte	0x04, 0x17
        /*004a*/ 	.short	(.L_19 - .L_18)
.L_18:
        /*004c*/ 	.word	0x00000000
        /*0050*/ 	.short	0x0004
        /*0052*/ 	.short	0x0020
        /*0054*/ 	.byte	0x00, 0xf4, 0x21, 0x00


	//----- nvinfo : EIATTR_KPARAM_INFO
	.align		4
.L_19:
        /*0058*/ 	.byte	0x04, 0x17
        /*005a*/ 	.short	(.L_21 - .L_20)
.L_20:
        /*005c*/ 	.word	0x00000000
        /*0060*/ 	.short	0x0003
        /*0062*/ 	.short	0x0018
        /*0064*/ 	.byte	0x00, 0xf4, 0x21, 0x00


	//----- nvinfo : EIATTR_KPARAM_INFO
	.align		4
.L_21:
        /*0068*/ 	.byte	0x04, 0x17
        /*006a*/ 	.short	(.L_23 - .L_22)
.L_22:
        /*006c*/ 	.word	0x00000000
        /*0070*/ 	.short	0x0002
        /*0072*/ 	.short	0x0010
        /*0074*/ 	.byte	0x00, 0xf4, 0x21, 0x00


	//----- nvinfo : EIATTR_KPARAM_INFO
	.align		4
.L_23:
        /*0078*/ 	.byte	0x04, 0x17
        /*007a*/ 	.short	(.L_25 - .L_24)
.L_24:
        /*007c*/ 	.word	0x00000000
        /*0080*/ 	.short	0x0001
        /*0082*/ 	.short	0x0008
        /*0084*/ 	.byte	0x00, 0xf4, 0x21, 0x00


	//----- nvinfo : EIATTR_KPARAM_INFO
	.align		4
.L_25:
        /*0088*/ 	.byte	0x04, 0x17
        /*008a*/ 	.short	(.L_27 - .L_26)
.L_26:
        /*008c*/ 	.word	0x00000000
        /*0090*/ 	.short	0x0000
        /*0092*/ 	.short	0x0000
        /*0094*/ 	.byte	0x00, 0xf4, 0x21, 0x00


	//----- nvinfo : EIATTR_SPARSE_MMA_MASK
	.align		4
.L_27:
        /*0098*/ 	.byte	0x03, 0x50
        /*009a*/ 	.short	0x0000


	//----- nvinfo : EIATTR_MAXREG_COUNT
	.align		4
        /*009c*/ 	.byte	0x03, 0x1b
        /*009e*/ 	.short	0x00ff


	//----- nvinfo : EIATTR_EXIT_INSTR_OFFSETS
	.align		4
        /*00a0*/ 	.byte	0x04, 0x1c
        /*00a2*/ 	.short	(.L_29 - .L_28)


	//   ....[0]....
.L_28:
        /*00a4*/ 	.word	0x000002f0


	//----- nvinfo : EIATTR_REQNTID
	.align		4
.L_29:
        /*00a8*/ 	.byte	0x04, 0x10
        /*00aa*/ 	.short	(.L_31 - .L_30)
.L_30:
        /*00ac*/ 	.word	0x00000080
        /*00b0*/ 	.word	0x00000001
        /*00b4*/ 	.word	0x00000001


	//----- nvinfo : EIATTR_CBANK_PARAM_SIZE
	.align		4
.L_31:
        /*00b8*/ 	.byte	0x03, 0x19
        /*00ba*/ 	.short	0x0044


	//----- nvinfo : EIATTR_PARAM_CBANK
	.align		4
        /*00bc*/ 	.byte	0x04, 0x0a
        /*00be*/ 	.short	(.L_33 - .L_32)
	.align		4
.L_32:
        /*00c0*/ 	.word	index@(.nv.constant0.triton_poi_fused_add_native_batch_norm_backward_24)
        /*00c4*/ 	.short	0x0210
        /*00c6*/ 	.short	0x0044


	//----- nvinfo : EIATTR_SW_WAR
	.align		4
.L_33:
        /*00c8*/ 	.byte	0x04, 0x36
        /*00ca*/ 	.short	(.L_35 - .L_34)
.L_34:
        /*00cc*/ 	.word	0x00000008
.L_35:


//--------------------- .nv.callgraph             --------------------------
	.section	.nv.callgraph,"",@"SHT_CUDA_CALLGRAPH"
	.align	4
	.sectionentsize	8
	.align		4
        /*0000*/ 	.word	0x00000000
	.align		4
        /*0004*/ 	.word	0xffffffff
	.align		4
        /*0008*/ 	.word	0x00000000
	.align		4
        /*000c*/ 	.word	0xfffffffe
	.align		4
        /*0010*/ 	.word	0x00000000
	.align		4
        /*0014*/ 	.word	0xfffffffd
	.align		4
        /*0018*/ 	.word	0x00000000
	.align		4
        /*001c*/ 	.word	0xfffffffc


//--------------------- .text.triton_poi_fused_add_native_batch_norm_backward_24 --------------------------
	.section	.text.triton_poi_fused_add_native_batch_norm_backward_24,"ax",@progbits
	.align	128
        .global         triton_poi_fused_add_native_batch_norm_backward_24
        .type           triton_poi_fused_add_native_batch_norm_backward_24,@function
        .size           triton_poi_fused_add_native_batch_norm_backward_24,(.L_x_1 - triton_poi_fused_add_native_batch_norm_backward_24)
        .other          triton_poi_fused_add_native_batch_norm_backward_24,@"STO_CUDA_ENTRY STV_DEFAULT"
triton_poi_fused_add_native_batch_norm_backward_24:
.text.triton_poi_fused_add_native_batch_norm_backward_24:
[----:B------:R-:W-:Y:S01]  /*0000*/  LDC R1, c[0x0][0x28] ;  /* 0x00000a00ff017b82 */ /* 0x000fe20000000800 */
[----:B------:R-:W1:Y:S07]  /*0010*/  S2R R0, SR_TID.X ;  /* 0x0000000000007919 */ /* 0x000e6e0000002100 */
[----:B------:R-:W2:Y:S01]  /*0020*/  LDC.64 R8, c[0x0][0x220] ;  /* 0x00008800ff087b82 */ /* 0x000ea20000000a00 */
[----:B------:R-:W-:Y:S01]  /*0030*/  ULDC.64 UR4, c[0x0][0x208] ;  /* 0x0000820000047ab9 */ /* 0x000fe20000000a00 */
[----:B------:R-:W3:Y:S06]  /*0040*/  S2R R7, SR_CTAID.X ;  /* 0x0000000000077919 */ /* 0x000eec0000002500 */
[----:B------:R-:W4:Y:S08]  /*0050*/  LDC.64 R14, c[0x0][0x218] ;  /* 0x00008600ff0e7b82 */ /* 0x000f300000000a00 */
[----:B------:R-:W5:Y:S08]  /*0060*/  LDC.64 R4, c[0x0][0x238] ;  /* 0x00008e00ff047b82 */ /* 0x000f700000000a00 */
[----:B------:R-:W5:Y:S01]  /*0070*/  LDC.64 R2, c[0x0][0x210] ;  /* 0x00008400ff027b82 */ /* 0x000f620000000a00 */
[----:B-1----:R-:W-:-:S07]  /*0080*/  SHF.L.U32 R0, R0, 0x1, RZ ;  /* 0x0000000100007819 */ /* 0x002fce00000006ff */
[----:B------:R-:W1:Y:S01]  /*0090*/  LDC.64 R12, c[0x0][0x230] ;  /* 0x00008c00ff0c7b82 */ /* 0x000e620000000a00 */
[----:B------:R-:W-:Y:S02]  /*00a0*/  LOP3.LUT R0, R0, 0xfe, RZ, 0xc0, !PT ;  /* 0x000000fe00007812 */ /* 0x000fe400078ec0ff */
[----:B---3--:R-:W-:Y:S02]  /*00b0*/  SHF.R.S32.HI R11, RZ, 0x17, R7 ;  /* 0x00000017ff0b7819 */ /* 0x008fe40000011407 */
[----:B------:R-:W-:-:S03]  /*00c0*/  LEA R0, R7, R0, 0x8 ;  /* 0x0000000007007211 */ /* 0x000fc600078e40ff */
[----:B------:R-:W3:Y:S01]  /*00d0*/  LDC.64 R16, c[0x0][0x240] ;  /* 0x00009000ff107b82 */ /* 0x000ee20000000a00 */
[----:B------:R-:W-:Y:S01]  /*00e0*/  SGXT R11, R11, 0x1 ;  /* 0x000000010b0b781a */ /* 0x000fe20000000200 */
[----:B--2---:R-:W-:-:S03]  /*00f0*/  IMAD.WIDE R8, R0, 0x4, R8 ;  /* 0x0000000400087825 */ /* 0x004fc600078e0208 */
[----:B------:R-:W-:-:S03]  /*0100*/  LEA.HI R11, R11, R0, RZ, 0x6 ;  /* 0x000000000b0b7211 */ /* 0x000fc600078f30ff */
[----:B------:R-:W2:Y:S01]  /*0110*/  LDC.64 R6, c[0x0][0x228] ;  /* 0x00008a00ff067b82 */ /* 0x000ea20000000a00 */
[----:B------:R-:W-:Y:S01]  /*0120*/  LOP3.LUT R11, R11, 0xffffffc0, RZ, 0xc0, !PT ;  /* 0xffffffc00b0b7812 */ /* 0x000fe200078ec0ff */
[C---:B----4-:R-:W-:Y:S01]  /*0130*/  IMAD.WIDE R20, R0.reuse, 0x4, R14 ;  /* 0x0000000400147825 */ /* 0x050fe200078e020e */
[----:B------:R-:W4:Y:S02]  /*0140*/  LDG.E.64 R8, desc[UR4][R8.64] ;  /* 0x0000000408087981 */ /* 0x000f24000c1e1b00 */
[----:B------:R-:W-:Y:S01]  /*0150*/  IADD3 R11, R0, -R11, RZ ;  /* 0x8000000b000b7210 */ /* 0x000fe20007ffe0ff */
[----:B0----5:R-:W-:-:S04]  /*0160*/  IMAD.WIDE R2, R0, 0x4, R2 ;  /* 0x0000000400027825 */ /* 0x021fc800078e0202 */
[C---:B------:R-:W-:Y:S02]  /*0170*/  IMAD.WIDE R22, R11.reuse, 0x4, R4 ;  /* 0x000000040b167825 */ /* 0x040fe400078e0204 */
[----:B------:R-:W4:Y:S02]  /*0180*/  LDG.E.64 R4, desc[UR4][R20.64] ;  /* 0x0000000414047981 */ /* 0x000f24000c1e1b00 */
[C---:B-1----:R-:W-:Y:S02]  /*0190*/  IMAD.WIDE R14, R11.reuse, 0x4, R12 ;  /* 0x000000040b0e7825 */ /* 0x042fe400078e020c */
[----:B------:R-:W5:Y:S04]  /*01a0*/  LDG.E.EL.64 R12, desc[UR4][R22.64] ;  /* 0x00000004160c7981 */ /* 0x000f68000c2e1b00 */
[----:B------:R-:W5:Y:S01]  /*01b0*/  LDG.E.EL.64 R14, desc[UR4][R14.64] ;  /* 0x000000040e0e7981 */ /* 0x000f62000c2e1b00 */
[----:B--2---:R-:W-:-:S03]  /*01c0*/  IMAD.WIDE R18, R11, 0x4, R6 ;  /* 0x000000040b127825 */ /* 0x004fc600078e0206 */
[----:B------:R-:W2:Y:S01]  /*01d0*/  LDG.E.64 R6, desc[UR4][R2.64] ;  /* 0x0000000402067981 */ /* 0x000ea2000c1e1b00 */
[----:B------:R-:W0:Y:S03]  /*01e0*/  LDC.64 R10, c[0x0][0x248] ;  /* 0x00009200ff0a7b82 */ /* 0x000e260000000a00 */
[----:B------:R-:W2:Y:S01]  /*01f0*/  LDG.E.EL.64 R18, desc[UR4][R18.64] ;  /* 0x0000000412127981 */ /* 0x000ea2000c2e1b00 */
[----:B---3--:R-:W-:-:S04]  /*0200*/  IMAD.WIDE R16, R0, 0x4, R16 ;  /* 0x0000000400107825 */ /* 0x008fc800078e0210 */
[----:B0-----:R-:W-:-:S04]  /*0210*/  IMAD.WIDE R10, R0, 0x4, R10 ;  /* 0x00000004000a7825 */ /* 0x001fc800078e020a */
[----:B----4-:R-:W-:Y:S01]  /*0220*/  FADD R25, R4, R8 ;  /* 0x0000000804197221 */ /* 0x010fe20000000000 */
[----:B------:R-:W-:Y:S01]  /*0230*/  FADD R4, R5, R9 ;  /* 0x0000000905047221 */ /* 0x000fe20000000000 */
[----:B-----5:R-:W-:Y:S01]  /*0240*/  FADD R12, R8, -R12 ;  /* 0x8000000c080c7221 */ /* 0x020fe20000000000 */
[----:B------:R-:W-:Y:S01]  /*0250*/  FADD R13, R9, -R13 ;  /* 0x8000000d090d7221 */ /* 0x000fe20000000000 */
[--C-:B------:R-:W-:Y:S01]  /*0260*/  FADD R8, -R14, R25.reuse ;  /* 0x000000190e087221 */ /* 0x100fe20000000100 */
[----:B--2---:R-:W-:Y:S01]  /*0270*/  FADD R5, R6, R25 ;  /* 0x0000001906057221 */ /* 0x004fe20000000000 */
[--C-:B------:R-:W-:Y:S01]  /*0280*/  FADD R6, R7, R4.reuse ;  /* 0x0000000407067221 */ /* 0x100fe20000000000 */
[----:B------:R-:W-:Y:S02]  /*0290*/  FADD R9, -R15, R4 ;  /* 0x000000040f097221 */ /* 0x000fe40000000100 */
[----:B------:R-:W-:Y:S01]  /*02a0*/  FADD R18, -R18, R5 ;  /* 0x0000000512127221 */ /* 0x000fe20000000100 */
[----:B------:R-:W-:-:S05]  /*02b0*/  FADD R19, -R19, R6 ;  /* 0x0000000613137221 */ /* 0x000fca0000000100 */
[----:B------:R-:W-:Y:S04]  /*02c0*/  STG.E.64 desc[UR4][R2.64], R18 ;  /* 0x0000001202007986 */ /* 0x000fe8000c101b04 */
[----:B------:R-:W-:Y:S04]  /*02d0*/  STG.E.64 desc[UR4][R16.64], R8 ;  /* 0x0000000810007986 */ /* 0x000fe8000c101b04 */
[----:B------:R-:W-:Y:S01]  /*02e0*/  STG.E.64 desc[UR4][R10.64], R12 ;  /* 0x0000000c0a007986 */ /* 0x000fe2000c101b04 */
[----:B------:R-:W-:Y:S05]  /*02f0*/  EXIT ;  /* 0x000000000000794d */ /* 0x000fea0003800000 */
.L_x_0:
[----:B------:R-:W-:-:S00]  /*0300*/  BRA `(.L_x_0) ;  /* 0xfffffffc00fc7947 */ /* 0x000fc0000383ffff */
[----:B------:R-:W-:-:S00]  /*0310*/  NOP ;  /* 0x0000000000007918 */ /* 0x000fc00000000000 */
        /* <DEDUP_REMOVED lines=14> */
.L_x_1:


//--------------------- .nv.constant0.triton_poi_fused_add_native_batch_norm_backward_24 --------------------------
	.section	.nv.constant0.triton_poi_fused_add_native_batch_norm_backward_24,"a",@progbits
	.sectionflags	@""
	.align	4
.nv.constant0.triton_poi_fused_add_native_batch_norm_backward_24:
	.zero		596
